	.headerflags	@"EF_CUDA_TEXMODE_UNIFIED EF_CUDA_64BIT_ADDRESS EF_CUDA_ACCELERATORS EF_CUDA_SM90 EF_CUDA_VIRTUAL_SM(EF_CUDA_SM90)"
	.elftype	@"ET_EXEC"


//--------------------- .nv.info                  --------------------------
	.section	.nv.info,"",@"SHT_CUDA_INFO"
	.align	4


	//----- nvinfo : EIATTR_REGCOUNT
	.align		4
        /*0000*/ 	.byte	0x04, 0x2f
        /*0002*/ 	.short	(.L_1 - .L_0)
	.align		4
.L_0:
        /*0004*/ 	.word	index@(triton_poi_fused_mul_sigmoid_27)
        /*0008*/ 	.word	0x0000000a


	//----- nvinfo : EIATTR_MIN_STACK_SIZE
	.align		4
.L_1:
        /*000c*/ 	.byte	0x04, 0x12
        /*000e*/ 	.short	(.L_3 - .L_2)
	.align		4
.L_2:
        /*0010*/ 	.word	index@(triton_poi_fused_mul_sigmoid_27)
        /*0014*/ 	.word	0x00000000


	//----- nvinfo : EIATTR_FRAME_SIZE
	.align		4
.L_3:
        /*0018*/ 	.byte	0x04, 0x11
        /*001a*/ 	.short	(.L_5 - .L_4)
	.align		4
.L_4:
        /*001c*/ 	.word	index@(triton_poi_fused_mul_sigmoid_27)
        /*0020*/ 	.word	0x00000000


	//----- nvinfo : EIATTR_MIN_STACK_SIZE
	.align		4
.L_5:
        /*0024*/ 	.byte	0x04, 0x12
        /*0026*/ 	.short	(.L_7 - .L_6)
	.align		4
.L_6:
        /*0028*/ 	.word	index@(triton_poi_fused_mul_sigmoid_27)
        /*002c*/ 	.word	0x00000000
.L_7:


//--------------------- .nv.info.triton_poi_fused_mul_sigmoid_27 --------------------------
	.section	.nv.info.triton_poi_fused_mul_sigmoid_27,"",@"SHT_CUDA_INFO"
	.sectionflags	@""
	.align	4


	//----- nvinfo : EIATTR_CUDA_API_VERSION
	.align		4
        /*0000*/ 	.byte	0x04, 0x37
        /*0002*/ 	.short	(.L_9 - .L_8)
.L_8:
        /*0004*/ 	.word	0x0000007c


	//----- nvinfo : EIATTR_KPARAM_INFO
	.align		4
.L_9:
        /*0008*/ 	.byte	0x04, 0x17
        /*000a*/ 	.short	(.L_11 - .L_10)
.L_10:
        /*000c*/ 	.word	0x00000000
        /*0010*/ 	.short	0x0002
        /*0012*/ 	.short	0x0010
        /*0014*/ 	.byte	0x00, 0xf0, 0x11, 0x00


	//----- nvinfo : EIATTR_KPARAM_INFO
	.align		4
.L_11:
        /*0018*/ 	.byte	0x04, 0x17
        /*001a*/ 	.short	(.L_13 - .L_12)
.L_12:
        /*001c*/ 	.word	0x00000000
        /*0020*/ 	.short	0x0001
        /*0022*/ 	.short	0x0008
        /*0024*/ 	.byte	0x00, 0xf4, 0x21, 0x00


	//----- nvinfo : EIATTR_KPARAM_INFO
	.align		4
.L_13:
        /*0028*/ 	.byte	0x04, 0x17
        /*002a*/ 	.short	(.L_15 - .L_14)
.L_14:
        /*002c*/ 	.word	0x00000000
        /*0030*/ 	.short	0x0000
        /*0032*/ 	.short	0x0000
        /*0034*/ 	.byte	0x00, 0xf4, 0x21, 0x00


	//----- nvinfo : EIATTR_SPARSE_MMA_MASK
	.align		4
.L_15:
        /*0038*/ 	.byte	0x03, 0x50
        /*003a*/ 	.short	0x0000


	//----- nvinfo : EIATTR_MAXREG_COUNT
	.align		4
        /*003c*/ 	.byte	0x03, 0x1b
        /*003e*/ 	.short	0x00ff


	//----- nvinfo : EIATTR_EXIT_INSTR_OFFSETS
	.align		4
        /*0040*/ 	.byte	0x04, 0x1c
        /*0042*/ 	.short	(.L_17 - .L_16)


	//   ....[0]....
.L_16:
        /*0044*/ 	.word	0x000001e0


	//   ....[1]....
        /*0048*/ 	.word	0x00000200


	//----- nvinfo : EIATTR_REQNTID
	.align		4
.L_17:
        /*004c*/ 	.byte	0x04, 0x10
        /*004e*/ 	.short	(.L_19 - .L_18)
.L_18:
        /*0050*/ 	.word	0x00000080
        /*0054*/ 	.word	0x00000001
        /*0058*/ 	.word	0x00000001


	//----- nvinfo : EIATTR_CRS_STACK_SIZE
	.align		4
.L_19:
        /*005c*/ 	.byte	0x04, 0x1e
        /*005e*/ 	.short	(.L_21 - .L_20)
.L_20:
        /*0060*/ 	.word	0x00000000


	//----- nvinfo : EIATTR_CBANK_PARAM_SIZE
	.align		4
.L_21:
        /*0064*/ 	.byte	0x03, 0x19
        /*0066*/ 	.short	0x0014


	//----- nvinfo : EIATTR_PARAM_CBANK
	.align		4
        /*0068*/ 	.byte	0x04, 0x0a
        /*006a*/ 	.short	(.L_23 - .L_22)
	.align		4
.L_22:
        /*006c*/ 	.word	index@(.nv.constant0.triton_poi_fused_mul_sigmoid_27)
        /*0070*/ 	.short	0x0210
        /*0072*/ 	.short	0x0014


	//----- nvinfo : EIATTR_SW_WAR
	.align		4
.L_23:
        /*0074*/ 	.byte	0x04, 0x36
        /*0076*/ 	.short	(.L_25 - .L_24)
.L_24:
        /*0078*/ 	.word	0x00000008
.L_25:


//--------------------- .nv.callgraph             --------------------------
	.section	.nv.callgraph,"",@"SHT_CUDA_CALLGRAPH"
	.align	4
	.sectionentsize	8
	.align		4
        /*0000*/ 	.word	0x00000000
	.align		4
        /*0004*/ 	.word	0xffffffff
	.align		4
        /*0008*/ 	.word	0x00000000
	.align		4
        /*000c*/ 	.word	0xfffffffe
	.align		4
        /*0010*/ 	.word	0x00000000
	.align		4
        /*0014*/ 	.word	0xfffffffd
	.align		4
        /*0018*/ 	.word	0x00000000
	.align		4
        /*001c*/ 	.word	0xfffffffc


//--------------------- .text.triton_poi_fused_mul_sigmoid_27 --------------------------
	.section	.text.triton_poi_fused_mul_sigmoid_27,"ax",@progbits
	.align	128
        .global         triton_poi_fused_mul_sigmoid_27
        .type           triton_poi_fused_mul_sigmoid_27,@function
        .size           triton_poi_fused_mul_sigmoid_27,(.L_x_3 - triton_poi_fused_mul_sigmoid_27)
        .other          triton_poi_fused_mul_sigmoid_27,@"STO_CUDA_ENTRY STV_DEFAULT"
triton_poi_fused_mul_sigmoid_27:
.text.triton_poi_fused_mul_sigmoid_27:
[----:B------:R-:W0:Y:S02]  /*0000*/  LDC R1, c[0x0][0x28] ;  /* 0x00000a00ff017b82 */ /* 0x000e240000000800 */
[----:B------:R-:W1:Y:S01]  /*0010*/  S2R R0, SR_TID.X ;  /* 0x0000000000007919 */ /* 0x000e620000002100 */
[----:B------:R-:W-:Y:S01]  /*0020*/  ULDC.64 UR4, c[0x0][0x208] ;  /* 0x0000820000047ab9 */ /* 0x000fe20000000a00 */
[----:B------:R-:W-:Y:S01]  /*0030*/  BSSY B0, `(.L_x_0) ;  /* 0x000000a000007945 */ /* 0x000fe20003800000 */
[----:B------:R-:W2:Y:S01]  /*0040*/  S2R R5, SR_CTAID.X ;  /* 0x0000000000057919 */ /* 0x000ea20000002500 */
[----:B-1----:R-:W-:-:S04]  /*0050*/  LOP3.LUT R0, R0, 0x7f, RZ, 0xc0, !PT ;  /* 0x0000007f00007812 */ /* 0x002fc800078ec0ff */
[----:B--2---:R-:W-:Y:S01]  /*0060*/  LEA R5, R5, R0, 0x7 ;  /* 0x0000000005057211 */ /* 0x004fe200078e38ff */
[----:B------:R-:W-:-:S03]  /*0070*/  HFMA2.MMA R0, -RZ, RZ, 0, 0 ;  /* 0x00000000ff007435 */ /* 0x000fc600000001ff */
[----:B------:R-:W-:-:S13]  /*0080*/  ISETP.GE.AND P0, PT, R5, 0xc0, PT ;  /* 0x000000c00500780c */ /* 0x000fda0003f06270 */
[----:B------:R-:W-:Y:S05]  /*0090*/  @P0 BRA `(.L_x_1) ;  /* 0x00000000000c0947 */ /* 0x000fea0003800000 */
[----:B------:R-:W1:Y:S02]  /*00a0*/  LDC.64 R2, c[0x0][0x210] ;  /* 0x00008400ff027b82 */ /* 0x000e640000000a00 */
[----:B-1----:R-:W-:-:S05]  /*00b0*/  IMAD.WIDE R2, R5, 0x4, R2 ;  /* 0x0000000405027825 */ /* 0x002fca00078e0202 */
[----:B------:R1:W5:Y:S02]  /*00c0*/  LDG.E R0, desc[UR4][R2.64] ;  /* 0x0000000402007981 */ /* 0x000364000c1e1900 */
.L_x_1:
[----:B------:R-:W-:Y:S05]  /*00d0*/  BSYNC B0 ;  /* 0x0000000000007941 */ /* 0x000fea0003800000 */
.L_x_0:
[----:B-1---5:R-:W-:Y:S01]  /*00e0*/  FADD R2, RZ, -R0 ;  /* 0x80000000ff027221 */ /* 0x022fe20000000000 */
[----:B------:R-:W-:-:S03]  /*00f0*/  MOV R7, 0x3e800000 ;  /* 0x3e80000000077802 */ /* 0x000fc60000000f00 */
[----:B------:R-:W-:-:S05]  /*0100*/  FMUL R4, R2, 1.4426950216293334961 ;  /* 0x3fb8aa3b02047820 */ /* 0x000fca0000400000 */
[----:B------:R-:W-:-:S13]  /*0110*/  FSETP.GEU.AND P1, PT, R4, -126, PT ;  /* 0xc2fc00000400780b */ /* 0x000fda0003f2e000 */
[----:B------:R-:W-:-:S04]  /*0120*/  @!P1 FMUL R4, R4, 0.5 ;  /* 0x3f00000004049820 */ /* 0x000fc80000400000 */
[----:B------:R-:W1:Y:S02]  /*0130*/  MUFU.EX2 R2, R4 ;  /* 0x0000000400027308 */ /* 0x000e640000000800 */
[----:B-1----:R-:W-:-:S04]  /*0140*/  @!P1 FMUL R2, R2, R2 ;  /* 0x0000000202029220 */ /* 0x002fc80000400000 */
[----:B------:R-:W-:Y:S02]  /*0150*/  FADD R6, R2, 1 ;  /* 0x3f80000002067421 */ /* 0x000fe40000000000 */
[----:B------:R-:W1:Y:S03]  /*0160*/  LDC.64 R2, c[0x0][0x218] ;  /* 0x00008600ff027b82 */ /* 0x000e660000000a00 */
[----:B------:R-:W-:-:S04]  /*0170*/  FSETP.GT.AND P1, PT, R6, 8.50705917302346158658e+37, PT ;  /* 0x7e8000000600780b */ /* 0x000fc80003f24000 */
[----:B------:R-:W-:-:S09]  /*0180*/  FSEL R7, R7, 1, P1 ;  /* 0x3f80000007077808 */ /* 0x000fd20000800000 */
[----:B------:R-:W-:-:S06]  /*0190*/  @P1 FMUL R6, R6, 0.25 ;  /* 0x3e80000006061820 */ /* 0x000fcc0000400000 */
[----:B------:R-:W2:Y:S01]  /*01a0*/  MUFU.RCP R6, R6 ;  /* 0x0000000600067308 */ /* 0x000ea20000001000 */
[----:B-1----:R-:W-:-:S04]  /*01b0*/  IMAD.WIDE R2, R5, 0x4, R2 ;  /* 0x0000000405027825 */ /* 0x002fc800078e0202 */
[----:B--2---:R-:W-:-:S04]  /*01c0*/  FMUL R7, R6, R7 ;  /* 0x0000000706077220 */ /* 0x004fc80000400000 */
[----:B------:R-:W-:Y:S01]  /*01d0*/  FMUL R7, R7, R0 ;  /* 0x0000000007077220 */ /* 0x000fe20000400000 */
[----:B------:R-:W-:Y:S06]  /*01e0*/  @P0 EXIT ;  /* 0x000000000000094d */ /* 0x000fec0003800000 */
[----:B------:R-:W-:Y:S01]  /*01f0*/  STG.E desc[UR4][R2.64], R7 ;  /* 0x0000000702007986 */ /* 0x000fe2000c101904 */
[----:B------:R-:W-:Y:S05]  /*0200*/  EXIT ;  /* 0x000000000000794d */ /* 0x000fea0003800000 */
.L_x_2:
[----:B------:R-:W-:-:S00]  /*0210*/  BRA `(.L_x_2) ;  /* 0xfffffffc00fc7947 */ /* 0x000fc0000383ffff */
[----:B------:R-:W-:-:S00]  /*0220*/  NOP ;  /* 0x0000000000007918 */ /* 0x000fc00000000000 */
        /* <DEDUP_REMOVED lines=13> */
.L_x_3:


//--------------------- .nv.constant0.triton_poi_fused_mul_sigmoid_27 --------------------------
	.section	.nv.constant0.triton_poi_fused_mul_sigmoid_27,"a",@progbits
	.sectionflags	@""
	.align	4
.nv.constant0.triton_poi_fused_mul_sigmoid_27:
	.zero		548
